//
// Generated by NVIDIA NVVM Compiler
//
// Compiler Build ID: CL-36424714
// Cuda compilation tools, release 13.0, V13.0.88
// Based on NVVM 20.0.0
//

.version 9.0
.target sm_100
.address_size 64

	// .globl	_Z9addKernelPiPKiS1_
.extern .func  (.param .b64 func_retval0) malloc
(
	.param .b64 malloc_param_0
)
;
.extern .func free
(
	.param .b64 free_param_0
)
;

.visible .entry _Z9addKernelPiPKiS1_(
	.param .u64 .ptr .align 1 _Z9addKernelPiPKiS1__param_0,
	.param .u64 .ptr .align 1 _Z9addKernelPiPKiS1__param_1,
	.param .u64 .ptr .align 1 _Z9addKernelPiPKiS1__param_2
)
{
	.reg .b32 	%r<5>;
	.reg .b64 	%rd<11>;

	ld.param.u64 	%rd1, [_Z9addKernelPiPKiS1__param_0];
	ld.param.u64 	%rd2, [_Z9addKernelPiPKiS1__param_1];
	ld.param.u64 	%rd3, [_Z9addKernelPiPKiS1__param_2];
	cvta.to.global.u64 	%rd4, %rd1;
	cvta.to.global.u64 	%rd5, %rd3;
	cvta.to.global.u64 	%rd6, %rd2;
	mov.u32 	%r1, %tid.x;
	mul.wide.u32 	%rd7, %r1, 4;
	add.s64 	%rd8, %rd6, %rd7;
	ld.global.u32 	%r2, [%rd8];
	add.s64 	%rd9, %rd5, %rd7;
	ld.global.u32 	%r3, [%rd9];
	add.s32 	%r4, %r3, %r2;
	add.s64 	%rd10, %rd4, %rd7;
	st.global.u32 	[%rd10], %r4;
	ret;

}
	// .globl	_Z13quicksort_GPUPiii
.visible .entry _Z13quicksort_GPUPiii(
	.param .u64 .ptr .align 1 _Z13quicksort_GPUPiii_param_0,
	.param .u32 _Z13quicksort_GPUPiii_param_1,
	.param .u32 _Z13quicksort_GPUPiii_param_2
)
{
	.reg .pred 	%p<17>;
	.reg .b32 	%r<77>;
	.reg .b64 	%rd<31>;

	ld.param.u64 	%rd8, [_Z13quicksort_GPUPiii_param_0];
	ld.param.u32 	%r45, [_Z13quicksort_GPUPiii_param_1];
	ld.param.u32 	%r46, [_Z13quicksort_GPUPiii_param_2];
	cvta.to.global.u64 	%rd1, %rd8;
	sub.s32 	%r47, %r46, %r45;
	add.s32 	%r48, %r47, 1;
	mul.wide.s32 	%rd9, %r48, 4;
	{ // callseq 0, 0
	.param .b64 param0;
	st.param.b64 	[param0], %rd9;
	.param .b64 retval0;
	call.uni (retval0), 
	malloc, 
	(
	param0
	);
	ld.param.b64 	%rd10, [retval0];
	} // callseq 0
	st.u32 	[%rd10], %r45;
	st.u32 	[%rd10+4], %r46;
	add.s64 	%rd3, %rd1, 8;
	mov.b32 	%r61, 1;
$L__BB1_1:
	mul.wide.u32 	%rd11, %r61, 4;
	add.s64 	%rd4, %rd10, %rd11;
	ld.u32 	%r2, [%rd4];
	ld.u32 	%r3, [%rd4+-4];
	mul.wide.s32 	%rd12, %r2, 4;
	add.s64 	%rd5, %rd1, %rd12;
	ld.global.u32 	%r4, [%rd5];
	add.s32 	%r70, %r3, -1;
	setp.ge.s32 	%p1, %r3, %r2;
	@%p1 bra 	$L__BB1_21;
	sub.s32 	%r50, %r2, %r3;
	and.b32  	%r6, %r50, 3;
	setp.eq.s32 	%p2, %r6, 0;
	mov.u32 	%r64, %r3;
	@%p2 bra 	$L__BB1_10;
	mul.wide.s32 	%rd13, %r3, 4;
	add.s64 	%rd6, %rd1, %rd13;
	ld.global.u32 	%r51, [%rd6];
	setp.gt.s32 	%p3, %r51, %r4;
	selp.b32 	%r70, %r70, %r3, %p3;
	add.s32 	%r64, %r3, 1;
	setp.eq.s32 	%p4, %r6, 1;
	@%p4 bra 	$L__BB1_10;
	ld.global.u32 	%r9, [%rd6+4];
	setp.gt.s32 	%p5, %r9, %r4;
	@%p5 bra 	$L__BB1_6;
	add.s32 	%r10, %r70, 1;
	mul.wide.s32 	%rd14, %r70, 4;
	add.s64 	%rd15, %rd1, %rd14;
	ld.global.u32 	%r52, [%rd15+4];
	st.global.u32 	[%rd15+4], %r9;
	st.global.u32 	[%rd6+4], %r52;
	mov.u32 	%r70, %r10;
$L__BB1_6:
	add.s32 	%r64, %r3, 2;
	setp.eq.s32 	%p6, %r6, 2;
	@%p6 bra 	$L__BB1_10;
	ld.global.u32 	%r13, [%rd6+8];
	setp.gt.s32 	%p7, %r13, %r4;
	@%p7 bra 	$L__BB1_9;
	add.s32 	%r14, %r70, 1;
	mul.wide.s32 	%rd16, %r70, 4;
	add.s64 	%rd17, %rd1, %rd16;
	ld.global.u32 	%r53, [%rd17+4];
	st.global.u32 	[%rd17+4], %r13;
	st.global.u32 	[%rd6+8], %r53;
	mov.u32 	%r70, %r14;
$L__BB1_9:
	add.s32 	%r64, %r3, 3;
$L__BB1_10:
	sub.s32 	%r54, %r3, %r2;
	setp.gt.u32 	%p8, %r54, -4;
	@%p8 bra 	$L__BB1_21;
	sub.s32 	%r67, %r64, %r2;
$L__BB1_12:
	mul.wide.s32 	%rd18, %r64, 4;
	add.s64 	%rd7, %rd3, %rd18;
	ld.global.u32 	%r24, [%rd7+-8];
	setp.gt.s32 	%p9, %r24, %r4;
	@%p9 bra 	$L__BB1_14;
	add.s32 	%r25, %r70, 1;
	mul.wide.s32 	%rd19, %r70, 4;
	add.s64 	%rd20, %rd1, %rd19;
	ld.global.u32 	%r55, [%rd20+4];
	st.global.u32 	[%rd20+4], %r24;
	st.global.u32 	[%rd7+-8], %r55;
	mov.u32 	%r70, %r25;
$L__BB1_14:
	ld.global.u32 	%r27, [%rd7+-4];
	setp.gt.s32 	%p10, %r27, %r4;
	@%p10 bra 	$L__BB1_16;
	add.s32 	%r28, %r70, 1;
	mul.wide.s32 	%rd21, %r70, 4;
	add.s64 	%rd22, %rd1, %rd21;
	ld.global.u32 	%r56, [%rd22+4];
	st.global.u32 	[%rd22+4], %r27;
	st.global.u32 	[%rd7+-4], %r56;
	mov.u32 	%r70, %r28;
$L__BB1_16:
	ld.global.u32 	%r30, [%rd7];
	setp.gt.s32 	%p11, %r30, %r4;
	@%p11 bra 	$L__BB1_18;
	add.s32 	%r31, %r70, 1;
	mul.wide.s32 	%rd23, %r70, 4;
	add.s64 	%rd24, %rd1, %rd23;
	ld.global.u32 	%r57, [%rd24+4];
	st.global.u32 	[%rd24+4], %r30;
	st.global.u32 	[%rd7], %r57;
	mov.u32 	%r70, %r31;
$L__BB1_18:
	ld.global.u32 	%r33, [%rd7+4];
	setp.gt.s32 	%p12, %r33, %r4;
	@%p12 bra 	$L__BB1_20;
	add.s32 	%r34, %r70, 1;
	mul.wide.s32 	%rd25, %r70, 4;
	add.s64 	%rd26, %rd1, %rd25;
	ld.global.u32 	%r58, [%rd26+4];
	st.global.u32 	[%rd26+4], %r33;
	st.global.u32 	[%rd7+4], %r58;
	mov.u32 	%r70, %r34;
$L__BB1_20:
	add.s32 	%r64, %r64, 4;
	add.s32 	%r67, %r67, 4;
	setp.ne.s32 	%p13, %r67, 0;
	@%p13 bra 	$L__BB1_12;
$L__BB1_21:
	mul.wide.s32 	%rd27, %r70, 4;
	add.s64 	%rd28, %rd1, %rd27;
	ld.global.u32 	%r59, [%rd28+4];
	ld.global.u32 	%r60, [%rd5];
	st.global.u32 	[%rd28+4], %r60;
	st.global.u32 	[%rd5], %r59;
	setp.le.s32 	%p14, %r70, %r3;
	add.s32 	%r76, %r61, -2;
	@%p14 bra 	$L__BB1_23;
	st.u32 	[%rd4+-4], %r3;
	st.u32 	[%rd4], %r70;
	mov.u32 	%r76, %r61;
$L__BB1_23:
	add.s32 	%r41, %r70, 2;
	setp.ge.s32 	%p15, %r41, %r2;
	@%p15 bra 	$L__BB1_25;
	mul.wide.s32 	%rd29, %r76, 4;
	add.s64 	%rd30, %rd10, %rd29;
	st.u32 	[%rd30+4], %r41;
	add.s32 	%r76, %r76, 2;
	st.u32 	[%rd30+8], %r2;
$L__BB1_25:
	setp.gt.s32 	%p16, %r76, -1;
	mov.u32 	%r61, %r76;
	@%p16 bra 	$L__BB1_1;
	{ // callseq 1, 0
	.param .b64 param0;
	st.param.b64 	[param0], %rd10;
	call.uni 
	free, 
	(
	param0
	);
	} // callseq 1
	ret;

}


// ===== COMPILED SASS (sm_100) =====

	.target	sm_100

	.elftype	@"ET_EXEC"


//--------------------- .note.nv.tkinfo           --------------------------
	.section	.note.nv.tkinfo,"",@"SHT_NOTE"
	.sectionflags	@"SHF_NOTE_NV_TKINFO"
	.tkinfo
        /*0018*/ 	.word	0x00000002
        /*0030*/ 	.string	""
        /*0030*/ 	.string	"ptxas"
        /*0030*/ 	.string	"Cuda compilation tools, release 13.0, V13.0.88"
        /*0030*/ 	.string	"Build cuda_13.0.r13.0/compiler.36424714_0"
        /*0030*/ 	.string	"-arch sm_100 -m 64 "



//--------------------- .note.nv.cuinfo           --------------------------
	.section	.note.nv.cuinfo,"",@"SHT_NOTE"
	.sectionflags	@"SHF_NOTE_NV_CUINFO"
        /*0018*/ 	.short	0x0002
        /*001a*/ 	.short	0x0064
        /*001c*/ 	.short	0x0082
	.zero		2


//--------------------- .nv.info                  --------------------------
	.section	.nv.info,"",@"SHT_CUDA_INFO"
	.align	4


	//----- nvinfo : EIATTR_REGCOUNT
	.align		4
        /*0000*/ 	.byte	0x04, 0x2f
        /*0002*/ 	.short	(.L_1 - .L_0)
	.align		4
.L_0:
        /*0004*/ 	.word	index@(_Z9addKernelPiPKiS1_)
        /*0008*/ 	.word	0x0000000c


	//----- nvinfo : EIATTR_FRAME_SIZE
	.align		4
.L_1:
        /*000c*/ 	.byte	0x04, 0x11
        /*000e*/ 	.short	(.L_3 - .L_2)
	.align		4
.L_2:
        /*0010*/ 	.word	index@(_Z9addKernelPiPKiS1_)
        /*0014*/ 	.word	0x00000000


	//----- nvinfo : EIATTR_REGCOUNT
	.align		4
.L_3:
        /*0018*/ 	.byte	0x04, 0x2f
        /*001a*/ 	.short	(.L_5 - .L_4)
	.align		4
.L_4:
        /*001c*/ 	.word	index@(_Z13quicksort_GPUPiii)
        /*0020*/ 	.word	0x00000020


	//----- nvinfo : EIATTR_FRAME_SIZE
	.align		4
.L_5:
        /*0024*/ 	.byte	0x04, 0x11
        /*0026*/ 	.short	(.L_7 - .L_6)
	.align		4
.L_6:
        /*0028*/ 	.word	index@(_Z13quicksort_GPUPiii)
        /*002c*/ 	.word	0x00000000


	//----- nvinfo : EIATTR_MIN_STACK_SIZE
	.align		4
.L_7:
        /*0030*/ 	.byte	0x04, 0x12
        /*0032*/ 	.short	(.L_9 - .L_8)
	.align		4
.L_8:
        /*0034*/ 	.word	index@(_Z13quicksort_GPUPiii)
        /*0038*/ 	.word	0x00000000


	//----- nvinfo : EIATTR_MIN_STACK_SIZE
	.align		4
.L_9:
        /*003c*/ 	.byte	0x04, 0x12
        /*003e*/ 	.short	(.L_11 - .L_10)
	.align		4
.L_10:
        /*0040*/ 	.word	index@(_Z9addKernelPiPKiS1_)
        /*0044*/ 	.word	0x00000000
.L_11:


//--------------------- .nv.compat                --------------------------
	.section	.nv.compat,"",@"SHT_CUDA_COMPAT_INFO"
	.align	4
        /*0000*/ 	.byte	0x02, 0x09, 0x00, 0x00, 0x02, 0x02, 0x01, 0x00, 0x02, 0x05, 0x05, 0x00, 0x03, 0x07, 0x01, 0x01
        /*0010*/ 	.byte	0x02, 0x03, 0x00, 0x00, 0x02, 0x06, 0x01, 0x00, 0x04, 0x0b, 0x08, 0x00, 0x09, 0x00, 0x00, 0x00
        /*0020*/ 	.byte	0x00, 0x00, 0x00, 0x00


//--------------------- .nv.info._Z13quicksort_GPUPiii --------------------------
	.section	.nv.info._Z13quicksort_GPUPiii,"",@"SHT_CUDA_INFO"
	.sectionflags	@""
	.align	4


	//----- nvinfo : EIATTR_CUDA_API_VERSION
	.align		4
        /*0000*/ 	.byte	0x04, 0x37
        /*0002*/ 	.short	(.L_13 - .L_12)
.L_12:
        /*0004*/ 	.word	0x00000082


	//----- nvinfo : EIATTR_KPARAM_INFO
	.align		4
.L_13:
        /*0008*/ 	.byte	0x04, 0x17
        /*000a*/ 	.short	(.L_15 - .L_14)
.L_14:
        /*000c*/ 	.word	0x00000000
        /*0010*/ 	.short	0x0002
        /*0012*/ 	.short	0x000c
        /*0014*/ 	.byte	0x00, 0xf0, 0x11, 0x00


	//----- nvinfo : EIATTR_KPARAM_INFO
	.align		4
.L_15:
        /*0018*/ 	.byte	0x04, 0x17
        /*001a*/ 	.short	(.L_17 - .L_16)
.L_16:
        /*001c*/ 	.word	0x00000000
        /*0020*/ 	.short	0x0001
        /*0022*/ 	.short	0x0008
        /*0024*/ 	.byte	0x00, 0xf0, 0x11, 0x00


	//----- nvinfo : EIATTR_KPARAM_INFO
	.align		4
.L_17:
        /*0028*/ 	.byte	0x04, 0x17
        /*002a*/ 	.short	(.L_19 - .L_18)
.L_18:
        /*002c*/ 	.word	0x00000000
        /*0030*/ 	.short	0x0000
        /*0032*/ 	.short	0x0000
        /*0034*/ 	.byte	0x00, 0xf5, 0x21, 0x00


	//----- nvinfo : EIATTR_SPARSE_MMA_MASK
	.align		4
.L_19:
        /*0038*/ 	.byte	0x03, 0x50
        /*003a*/ 	.short	0x0000


	//----- nvinfo : EIATTR_MAXREG_COUNT
	.align		4
        /*003c*/ 	.byte	0x03, 0x1b
        /*003e*/ 	.short	0x00ff


	//----- nvinfo : EIATTR_EXTERNS
	.align		4
        /*0040*/ 	.byte	0x04, 0x0f
        /*0042*/ 	.short	(.L_21 - .L_20)


	//   ....[0]....
	.align		4
.L_20:
        /*0044*/ 	.word	index@(malloc)


	//   ....[1]....
	.align		4
        /*0048*/ 	.word	index@(free)


	//----- nvinfo : EIATTR_MERCURY_ISA_VERSION
	.align		4
.L_21:
        /*004c*/ 	.byte	0x03, 0x5f
        /*004e*/ 	.short	0x0101


	//----- nvinfo : EIATTR_VRC_CTA_INIT_COUNT
	.align		4
        /*0050*/ 	.byte	0x02, 0x4a
	.zero		1
	.zero		1


	//----- nvinfo : EIATTR_SYSCALL_OFFSETS
	.align		4
        /*0054*/ 	.byte	0x04, 0x46
        /*0056*/ 	.short	(.L_23 - .L_22)


	//   ....[0]....
.L_22:
        /*0058*/ 	.word	0x000000d0


	//   ....[1]....
        /*005c*/ 	.word	0x000008c0


	//----- nvinfo : EIATTR_EXIT_INSTR_OFFSETS
	.align		4
.L_23:
        /*0060*/ 	.byte	0x04, 0x1c
        /*0062*/ 	.short	(.L_25 - .L_24)


	//   ....[0]....
.L_24:
        /*0064*/ 	.word	0x000008d0


	//----- nvinfo : EIATTR_CRS_STACK_SIZE
	.align		4
.L_25:
        /*0068*/ 	.byte	0x04, 0x1e
        /*006a*/ 	.short	(.L_27 - .L_26)
.L_26:
        /*006c*/ 	.word	0x00000000


	//----- nvinfo : EIATTR_CBANK_PARAM_SIZE
	.align		4
.L_27:
        /*0070*/ 	.byte	0x03, 0x19
        /*0072*/ 	.short	0x0010


	//----- nvinfo : EIATTR_PARAM_CBANK
	.align		4
        /*0074*/ 	.byte	0x04, 0x0a
        /*0076*/ 	.short	(.L_29 - .L_28)
	.align		4
.L_28:
        /*0078*/ 	.word	index@(.nv.constant0._Z13quicksort_GPUPiii)
        /*007c*/ 	.short	0x0380
        /*007e*/ 	.short	0x0010


	//----- nvinfo : EIATTR_SW_WAR
	.align		4
.L_29:
        /*0080*/ 	.byte	0x04, 0x36
        /*0082*/ 	.short	(.L_31 - .L_30)
.L_30:
        /*0084*/ 	.word	0x00000008
.L_31:


//--------------------- .nv.info._Z9addKernelPiPKiS1_ --------------------------
	.section	.nv.info._Z9addKernelPiPKiS1_,"",@"SHT_CUDA_INFO"
	.sectionflags	@""
	.align	4


	//----- nvinfo : EIATTR_CUDA_API_VERSION
	.align		4
        /*0000*/ 	.byte	0x04, 0x37
        /*0002*/ 	.short	(.L_33 - .L_32)
.L_32:
        /*0004*/ 	.word	0x00000082


	//----- nvinfo : EIATTR_KPARAM_INFO
	.align		4
.L_33:
        /*0008*/ 	.byte	0x04, 0x17
        /*000a*/ 	.short	(.L_35 - .L_34)
.L_34:
        /*000c*/ 	.word	0x00000000
        /*0010*/ 	.short	0x0002
        /*0012*/ 	.short	0x0010
        /*0014*/ 	.byte	0x00, 0xf5, 0x21, 0x00


	//----- nvinfo : EIATTR_KPARAM_INFO
	.align		4
.L_35:
        /*0018*/ 	.byte	0x04, 0x17
        /*001a*/ 	.short	(.L_37 - .L_36)
.L_36:
        /*001c*/ 	.word	0x00000000
        /*0020*/ 	.short	0x0001
        /*0022*/ 	.short	0x0008
        /*0024*/ 	.byte	0x00, 0xf5, 0x21, 0x00


	//----- nvinfo : EIATTR_KPARAM_INFO
	.align		4
.L_37:
        /*0028*/ 	.byte	0x04, 0x17
        /*002a*/ 	.short	(.L_39 - .L_38)
.L_38:
        /*002c*/ 	.word	0x00000000
        /*0030*/ 	.short	0x0000
        /*0032*/ 	.short	0x0000
        /*0034*/ 	.byte	0x00, 0xf5, 0x21, 0x00


	//----- nvinfo : EIATTR_SPARSE_MMA_MASK
	.align		4
.L_39:
        /*0038*/ 	.byte	0x03, 0x50
        /*003a*/ 	.short	0x0000


	//----- nvinfo : EIATTR_MAXREG_COUNT
	.align		4
        /*003c*/ 	.byte	0x03, 0x1b
        /*003e*/ 	.short	0x00ff


	//----- nvinfo : EIATTR_MERCURY_ISA_VERSION
	.align		4
        /*0040*/ 	.byte	0x03, 0x5f
        /*0042*/ 	.short	0x0101


	//----- nvinfo : EIATTR_VRC_CTA_INIT_COUNT
	.align		4
        /*0044*/ 	.byte	0x02, 0x4a
	.zero		1
	.zero		1


	//----- nvinfo : EIATTR_EXIT_INSTR_OFFSETS
	.align		4
        /*0048*/ 	.byte	0x04, 0x1c
        /*004a*/ 	.short	(.L_41 - .L_40)


	//   ....[0]....
.L_40:
        /*004c*/ 	.word	0x000000d0


	//----- nvinfo : EIATTR_CBANK_PARAM_SIZE
	.align		4
.L_41:
        /*0050*/ 	.byte	0x03, 0x19
        /*0052*/ 	.short	0x0018


	//----- nvinfo : EIATTR_PARAM_CBANK
	.align		4
        /*0054*/ 	.byte	0x04, 0x0a
        /*0056*/ 	.short	(.L_43 - .L_42)
	.align		4
.L_42:
        /*0058*/ 	.word	index@(.nv.constant0._Z9addKernelPiPKiS1_)
        /*005c*/ 	.short	0x0380
        /*005e*/ 	.short	0x0018


	//----- nvinfo : EIATTR_SW_WAR
	.align		4
.L_43:
        /*0060*/ 	.byte	0x04, 0x36
        /*0062*/ 	.short	(.L_45 - .L_44)
.L_44:
        /*0064*/ 	.word	0x00000008
.L_45:


//--------------------- .nv.callgraph             --------------------------
	.section	.nv.callgraph,"",@"SHT_CUDA_CALLGRAPH"
	.align	4
	.sectionentsize	8
	.align		4
        /*0000*/ 	.word	0x00000000
	.align		4
        /*0004*/ 	.word	0xffffffff
	.align		4
        /*0008*/ 	.word	index@(_Z13quicksort_GPUPiii)
	.align		4
        /*000c*/ 	.word	index@(free)
	.align		4
        /*0010*/ 	.word	index@(_Z13quicksort_GPUPiii)
	.align		4
        /*0014*/ 	.word	index@(malloc)
	.align		4
        /*0018*/ 	.word	0x00000000
	.align		4
        /*001c*/ 	.word	0xfffffffe
	.align		4
        /*0020*/ 	.word	0x00000000
	.align		4
        /*0024*/ 	.word	0xfffffffd
	.align		4
        /*0028*/ 	.word	0x00000000
	.align		4
        /*002c*/ 	.word	0xfffffffc


//--------------------- .nv.constant4             --------------------------
	.section	.nv.constant4,"a",@progbits
	.align	8
	.align		8
.nv.constant4:
        /*0000*/ 	.dword	malloc
	.align		8
        /*0008*/ 	.dword	free


//--------------------- .text._Z13quicksort_GPUPiii --------------------------
	.section	.text._Z13quicksort_GPUPiii,"ax",@progbits
	.align	128
        .global         _Z13quicksort_GPUPiii
        .type           _Z13quicksort_GPUPiii,@function
        .size           _Z13quicksort_GPUPiii,(.L_x_15 - _Z13quicksort_GPUPiii)
        .other          _Z13quicksort_GPUPiii,@"STO_CUDA_ENTRY STV_DEFAULT"
_Z13quicksort_GPUPiii:
.text._Z13quicksort_GPUPiii:
[----:B------:R-:W0:Y:S01]  /*0000*/  LDC R1, c[0x0][0x37c] ;  /* 0x0000df00ff017b82 */ /* 0x000e220000000800 */
[----:B------:R-:W1:Y:S01]  /*0010*/  LDCU.64 UR4, c[0x0][0x388] ;  /* 0x00007100ff0477ac */ /* 0x000e620008000a00 */
[----:B------:R-:W-:Y:S01]  /*0020*/  MOV R0, 0x0 ;  /* 0x0000000000007802 */ /* 0x000fe20000000f00 */
[----:B------:R-:W2:Y:S05]  /*0030*/  LDCU.64 UR36, c[0x0][0x358] ;  /* 0x00006b00ff2477ac */ /* 0x000eaa0008000a00 */
[----:B------:R3:W4:Y:S01]  /*0040*/  LDC.64 R2, c[0x4][R0] ;  /* 0x0100000000027b82 */ /* 0x0007220000000a00 */
[----:B-1----:R-:W-:-:S04]  /*0050*/  UIADD3 UR4, UPT, UPT, UR5, 0x1, -UR4 ;  /* 0x0000000105047890 */ /* 0x002fc8000fffe804 */
[----:B------:R-:W-:-:S06]  /*0060*/  UIMAD.WIDE UR4, UR4, 0x4, URZ ;  /* 0x00000004040478a5 */ /* 0x000fcc000f8e02ff */
[----:B------:R-:W-:Y:S01]  /*0070*/  IMAD.U32 R7, RZ, RZ, UR5 ;  /* 0x00000005ff077e24 */ /* 0x000fe2000f8e00ff */
[----:B------:R-:W-:Y:S01]  /*0080*/  MOV R6, UR4 ;  /* 0x0000000400067c02 */ /* 0x000fe20008000f00 */
[----:B------:R-:W-:Y:S02]  /*0090*/  IMAD.U32 R5, RZ, RZ, UR5 ;  /* 0x00000005ff057e24 */ /* 0x000fe4000f8e00ff */
[----:B------:R-:W-:Y:S02]  /*00a0*/  IMAD.U32 R4, RZ, RZ, UR4 ;  /* 0x00000004ff047e24 */ /* 0x000fe4000f8e00ff */
[----:B--23--:R-:W-:-:S07]  /*00b0*/  IMAD.MOV.U32 R5, RZ, RZ, R7 ;  /* 0x000000ffff057224 */ /* 0x00cfce00078e0007 */
[----:B------:R-:W-:-:S07]  /*00c0*/  LEPC R20, `(.L_x_0) ;  /* 0x000000001014794e */ /* 0x000fce0000000000 */
[----:B0---4-:R-:W-:Y:S05]  /*00d0*/  CALL.ABS.NOINC R2 ;  /* 0x0000000002007343 */ /* 0x011fea0003c00000 */
.L_x_0:
[----:B------:R-:W0:Y:S01]  /*00e0*/  LDC R7, c[0x0][0x388] ;  /* 0x0000e200ff077b82 */ /* 0x000e220000000800 */
[----:B------:R-:W-:Y:S01]  /*00f0*/  BSSY.RECONVERGENT B2, `(.L_x_1) ;  /* 0x0000079000027945 */ /* 0x000fe20003800200 */
[----:B------:R-:W-:-:S06]  /*0100*/  IMAD.MOV.U32 R15, RZ, RZ, 0x1 ;  /* 0x00000001ff0f7424 */ /* 0x000fcc00078e00ff */
[----:B------:R-:W1:Y:S08]  /*0110*/  LDC R9, c[0x0][0x38c] ;  /* 0x0000e300ff097b82 */ /* 0x000e700000000800 */
[----:B------:R-:W2:Y:S01]  /*0120*/  LDC.64 R2, c[0x0][0x380] ;  /* 0x0000e000ff027b82 */ /* 0x000ea20000000a00 */
[----:B0-----:R0:W-:Y:S04]  /*0130*/  ST.E desc[UR36][R4.64], R7 ;  /* 0x0000000704007985 */ /* 0x0011e8000c101924 */
[----:B-1----:R0:W-:Y:S01]  /*0140*/  ST.E desc[UR36][R4.64+0x4], R9 ;  /* 0x0000040904007985 */ /* 0x0021e2000c101924 */
[----:B--2---:R-:W-:-:S04]  /*0150*/  IADD3 R2, P0, PT, R2, 0x8, RZ ;  /* 0x0000000802027810 */ /* 0x004fc80007f1e0ff */
[----:B0-----:R-:W-:-:S09]  /*0160*/  IADD3.X R3, PT, PT, RZ, R3, RZ, P0, !PT ;  /* 0x00000003ff037210 */ /* 0x001fd200007fe4ff */
.L_x_11:
[----:B------:R-:W-:Y:S01]  /*0170*/  IMAD.WIDE.U32 R6, R15, 0x4, R4 ;  /* 0x000000040f067825 */ /* 0x000fe200078e0004 */
[----:B------:R-:W0:Y:S04]  /*0180*/  LDC.64 R10, c[0x0][0x380] ;  /* 0x0000e000ff0a7b82 */ /* 0x000e280000000a00 */
[----:B------:R-:W0:Y:S04]  /*0190*/  LD.E R0, desc[UR36][R6.64] ;  /* 0x0000002406007980 */ /* 0x000e28000c101900 */
[----:B------:R-:W2:Y:S01]  /*01a0*/  LD.E R17, desc[UR36][R6.64+-0x4] ;  /* 0xfffffc2406117980 */ /* 0x000ea2000c101900 */
[----:B------:R-:W-:Y:S01]  /*01b0*/  BSSY.RECONVERGENT B1, `(.L_x_2) ;  /* 0x0000058000017945 */ /* 0x000fe20003800200 */
[----:B0-----:R-:W-:Y:S01]  /*01c0*/  IMAD.WIDE R8, R0, 0x4, R10 ;  /* 0x0000000400087825 */ /* 0x001fe200078e020a */
[----:B--2---:R-:W-:-:S03]  /*01d0*/  ISETP.GE.AND P0, PT, R17, R0, PT ;  /* 0x000000001100720c */ /* 0x004fc60003f06270 */
[----:B------:R-:W-:-:S10]  /*01e0*/  VIADD R13, R17, 0xffffffff ;  /* 0xffffffff110d7836 */ /* 0x000fd40000000000 */
[----:B-----5:R-:W-:Y:S05]  /*01f0*/  @P0 BRA `(.L_x_3) ;  /* 0x00000004004c0947 */ /* 0x020fea0003800000 */
[----:B------:R0:W5:Y:S01]  /*0200*/  LDG.E R12, desc[UR36][R8.64] ;  /* 0x00000024080c7981 */ /* 0x000162000c1e1900 */
[----:B------:R-:W-:Y:S01]  /*0210*/  IADD3 R14, PT, PT, R0, -R17, RZ ;  /* 0x80000011000e7210 */ /* 0x000fe20007ffe0ff */
[----:B------:R-:W-:Y:S01]  /*0220*/  BSSY.RECONVERGENT B0, `(.L_x_4) ;  /* 0x0000023000007945 */ /* 0x000fe20003800200 */
[----:B------:R-:W-:Y:S02]  /*0230*/  IMAD.MOV.U32 R19, RZ, RZ, R17 ;  /* 0x000000ffff137224 */ /* 0x000fe400078e0011 */
[----:B------:R-:W-:-:S13]  /*0240*/  LOP3.LUT P0, R14, R14, 0x3, RZ, 0xc0, !PT ;  /* 0x000000030e0e7812 */ /* 0x000fda000780c0ff */
[----:B0-----:R-:W-:Y:S05]  /*0250*/  @!P0 BRA `(.L_x_5) ;  /* 0x00000000007c8947 */ /* 0x001fea0003800000 */
[----:B------:R-:W-:-:S05]  /*0260*/  IMAD.WIDE R20, R17, 0x4, R10 ;  /* 0x0000000411147825 */ /* 0x000fca00078e020a */
[----:B------:R-:W2:Y:S01]  /*0270*/  LDG.E R19, desc[UR36][R20.64] ;  /* 0x0000002414137981 */ /* 0x000ea2000c1e1900 */
[----:B------:R-:W-:Y:S02]  /*0280*/  ISETP.NE.AND P1, PT, R14, 0x1, PT ;  /* 0x000000010e00780c */ /* 0x000fe40003f25270 */
[----:B--2--5:R-:W-:Y:S01]  /*0290*/  ISETP.GT.AND P0, PT, R19, R12, PT ;  /* 0x0000000c1300720c */ /* 0x024fe20003f04270 */
[----:B------:R-:W-:-:S03]  /*02a0*/  VIADD R19, R17, 0x1 ;  /* 0x0000000111137836 */ /* 0x000fc60000000000 */
[----:B------:R-:W-:-:S07]  /*02b0*/  SEL R13, R13, R17, P0 ;  /* 0x000000110d0d7207 */ /* 0x000fce0000000000 */
[----:B------:R-:W-:Y:S05]  /*02c0*/  @!P1 BRA `(.L_x_5) ;  /* 0x0000000000609947 */ /* 0x000fea0003800000 */
[----:B------:R-:W2:Y:S01]  /*02d0*/  LDG.E R25, desc[UR36][R20.64+0x4] ;  /* 0x0000042414197981 */ /* 0x000ea2000c1e1900 */
[----:B------:R-:W-:Y:S01]  /*02e0*/  BSSY.RECONVERGENT B3, `(.L_x_6) ;  /* 0x0000009000037945 */ /* 0x000fe20003800200 */
[----:B------:R-:W-:Y:S02]  /*02f0*/  ISETP.NE.AND P1, PT, R14, 0x2, PT ;  /* 0x000000020e00780c */ /* 0x000fe40003f25270 */
[----:B--2---:R-:W-:-:S13]  /*0300*/  ISETP.GT.AND P0, PT, R25, R12, PT ;  /* 0x0000000c1900720c */ /* 0x004fda0003f04270 */
[----:B------:R-:W-:Y:S05]  /*0310*/  @P0 BRA `(.L_x_7) ;  /* 0x0000000000140947 */ /* 0x000fea0003800000 */
[----:B------:R-:W-:-:S05]  /*0320*/  IMAD.WIDE R18, R13, 0x4, R10 ;  /* 0x000000040d127825 */ /* 0x000fca00078e020a */
[----:B------:R-:W2:Y:S01]  /*0330*/  LDG.E R23, desc[UR36][R18.64+0x4] ;  /* 0x0000042412177981 */ /* 0x000ea2000c1e1900 */
[----:B------:R-:W-:-:S03]  /*0340*/  IADD3 R13, PT, PT, R13, 0x1, RZ ;  /* 0x000000010d0d7810 */ /* 0x000fc60007ffe0ff */
[----:B------:R0:W-:Y:S04]  /*0350*/  STG.E desc[UR36][R18.64+0x4], R25 ;  /* 0x0000041912007986 */ /* 0x0001e8000c101924 */
[----:B--2---:R0:W-:Y:S02]  /*0360*/  STG.E desc[UR36][R20.64+0x4], R23 ;  /* 0x0000041714007986 */ /* 0x0041e4000c101924 */
.L_x_7:
[----:B------:R-:W-:Y:S05]  /*0370*/  BSYNC.RECONVERGENT B3 ;  /* 0x0000000000037941 */ /* 0x000fea0003800200 */
.L_x_6:
[----:B0-----:R-:W-:Y:S01]  /*0380*/  VIADD R19, R17, 0x2 ;  /* 0x0000000211137836 */ /* 0x001fe20000000000 */
[----:B------:R-:W-:Y:S06]  /*0390*/  @!P1 BRA `(.L_x_5) ;  /* 0x00000000002c9947 */ /* 0x000fec0003800000 */
[----:B------:R-:W2:Y:S01]  /*03a0*/  LDG.E R23, desc[UR36][R20.64+0x8] ;  /* 0x0000082414177981 */ /* 0x000ea2000c1e1900 */
[----:B------:R-:W-:Y:S01]  /*03b0*/  BSSY.RECONVERGENT B3, `(.L_x_8) ;  /* 0x0000008000037945 */ /* 0x000fe20003800200 */
[----:B--2---:R-:W-:-:S13]  /*03c0*/  ISETP.GT.AND P0, PT, R23, R12, PT ;  /* 0x0000000c1700720c */ /* 0x004fda0003f04270 */
[----:B------:R-:W-:Y:S05]  /*03d0*/  @P0 BRA `(.L_x_9) ;  /* 0x0000000000140947 */ /* 0x000fea0003800000 */
[----:B------:R-:W-:-:S05]  /*03e0*/  IMAD.WIDE R10, R13, 0x4, R10 ;  /* 0x000000040d0a7825 */ /* 0x000fca00078e020a */
[----:B------:R-:W2:Y:S01]  /*03f0*/  LDG.E R19, desc[UR36][R10.64+0x4] ;  /* 0x000004240a137981 */ /* 0x000ea2000c1e1900 */
[----:B------:R-:W-:-:S03]  /*0400*/  VIADD R13, R13, 0x1 ;  /* 0x000000010d0d7836 */ /* 0x000fc60000000000 */
[----:B------:R0:W-:Y:S04]  /*0410*/  STG.E desc[UR36][R10.64+0x4], R23 ;  /* 0x000004170a007986 */ /* 0x0001e8000c101924 */
[----:B--2---:R0:W-:Y:S02]  /*0420*/  STG.E desc[UR36][R20.64+0x8], R19 ;  /* 0x0000081314007986 */ /* 0x0041e4000c101924 */
.L_x_9:
[----:B------:R-:W-:Y:S05]  /*0430*/  BSYNC.RECONVERGENT B3 ;  /* 0x0000000000037941 */ /* 0x000fea0003800200 */
.L_x_8:
[----:B0-----:R-:W-:-:S07]  /*0440*/  IADD3 R19, PT, PT, R17, 0x3, RZ ;  /* 0x0000000311137810 */ /* 0x001fce0007ffe0ff */
.L_x_5:
[----:B------:R-:W-:Y:S05]  /*0450*/  BSYNC.RECONVERGENT B0 ;  /* 0x0000000000007941 */ /* 0x000fea0003800200 */
.L_x_4:
[----:B------:R-:W-:-:S05]  /*0460*/  IMAD.IADD R10, R17, 0x1, -R0 ;  /* 0x00000001110a7824 */ /* 0x000fca00078e0a00 */
[----:B------:R-:W-:-:S13]  /*0470*/  ISETP.GT.U32.AND P0, PT, R10, -0x4, PT ;  /* 0xfffffffc0a00780c */ /* 0x000fda0003f04070 */
[----:B------:R-:W-:Y:S05]  /*0480*/  @P0 BRA `(.L_x_3) ;  /* 0x0000000000a80947 */ /* 0x000fea0003800000 */
[----:B------:R-:W-:-:S07]  /*0490*/  IMAD.IADD R14, R19, 0x1, -R0 ;  /* 0x00000001130e7824 */ /* 0x000fce00078e0a00 */
.L_x_10:
[----:B--2---:R-:W-:-:S05]  /*04a0*/  IMAD.WIDE R10, R19, 0x4, R2 ;  /* 0x00000004130a7825 */ /* 0x004fca00078e0202 */
[----:B------:R-:W2:Y:S02]  /*04b0*/  LDG.E R29, desc[UR36][R10.64+-0x8] ;  /* 0xfffff8240a1d7981 */ /* 0x000ea4000c1e1900 */
[----:B--2--5:R-:W-:-:S13]  /*04c0*/  ISETP.GT.AND P0, PT, R29, R12, PT ;  /* 0x0000000c1d00720c */ /* 0x024fda0003f04270 */
[----:B------:R-:W0:Y:S02]  /*04d0*/  @!P0 LDC.64 R22, c[0x0][0x380] ;  /* 0x0000e000ff168b82 */ /* 0x000e240000000a00 */
[----:B0-----:R-:W-:-:S05]  /*04e0*/  @!P0 IMAD.WIDE R22, R13, 0x4, R22 ;  /* 0x000000040d168825 */ /* 0x001fca00078e0216 */
[----:B------:R-:W2:Y:S04]  /*04f0*/  @!P0 LDG.E R25, desc[UR36][R22.64+0x4] ;  /* 0x0000042416198981 */ /* 0x000ea8000c1e1900 */
[----:B------:R0:W-:Y:S04]  /*0500*/  @!P0 STG.E desc[UR36][R22.64+0x4], R29 ;  /* 0x0000041d16008986 */ /* 0x0001e8000c101924 */
[----:B------:R-:W3:Y:S01]  /*0510*/  LDG.E R16, desc[UR36][R10.64+-0x4] ;  /* 0xfffffc240a107981 */ /* 0x000ee2000c1e1900 */
[----:B------:R-:W-:-:S05]  /*0520*/  @!P0 IADD3 R18, PT, PT, R13, 0x1, RZ ;  /* 0x000000010d128810 */ /* 0x000fca0007ffe0ff */
[----:B------:R-:W-:Y:S01]  /*0530*/  @!P0 IMAD.MOV.U32 R13, RZ, RZ, R18 ;  /* 0x000000ffff0d8224 */ /* 0x000fe200078e0012 */
[----:B--2---:R-:W-:Y:S01]  /*0540*/  @!P0 STG.E desc[UR36][R10.64+-0x8], R25 ;  /* 0xfffff8190a008986 */ /* 0x004fe2000c101924 */
[----:B---3--:R-:W-:-:S13]  /*0550*/  ISETP.GT.AND P1, PT, R16, R12, PT ;  /* 0x0000000c1000720c */ /* 0x008fda0003f24270 */
[----:B------:R-:W1:Y:S02]  /*0560*/  @!P1 LDC.64 R20, c[0x0][0x380] ;  /* 0x0000e000ff149b82 */ /* 0x000e640000000a00 */
[----:B-1----:R-:W-:-:S05]  /*0570*/  @!P1 IMAD.WIDE R20, R13, 0x4, R20 ;  /* 0x000000040d149825 */ /* 0x002fca00078e0214 */
[----:B------:R-:W2:Y:S04]  /*0580*/  @!P1 LDG.E R27, desc[UR36][R20.64+0x4] ;  /* 0x00000424141b9981 */ /* 0x000ea8000c1e1900 */
[----:B------:R1:W-:Y:S04]  /*0590*/  @!P1 STG.E desc[UR36][R20.64+0x4], R16 ;  /* 0x0000041014009986 */ /* 0x0003e8000c101924 */
[----:B------:R-:W3:Y:S01]  /*05a0*/  LDG.E R18, desc[UR36][R10.64] ;  /* 0x000000240a127981 */ /* 0x000ee2000c1e1900 */
[----:B------:R-:W-:-:S05]  /*05b0*/  @!P1 VIADD R24, R13, 0x1 ;  /* 0x000000010d189836 */ /* 0x000fca0000000000 */
[----:B------:R-:W-:Y:S01]  /*05c0*/  @!P1 MOV R13, R24 ;  /* 0x00000018000d9202 */ /* 0x000fe20000000f00 */
[----:B--2---:R2:W-:Y:S01]  /*05d0*/  @!P1 STG.E desc[UR36][R10.64+-0x4], R27 ;  /* 0xfffffc1b0a009986 */ /* 0x0045e2000c101924 */
[----:B---3--:R-:W-:-:S13]  /*05e0*/  ISETP.GT.AND P0, PT, R18, R12, PT ;  /* 0x0000000c1200720c */ /* 0x008fda0003f04270 */
[----:B0-----:R-:W0:Y:S02]  /*05f0*/  @!P0 LDC.64 R22, c[0x0][0x380] ;  /* 0x0000e000ff168b82 */ /* 0x001e240000000a00 */
[----:B0-----:R-:W-:-:S05]  /*0600*/  @!P0 IMAD.WIDE R22, R13, 0x4, R22 ;  /* 0x000000040d168825 */ /* 0x001fca00078e0216 */
[----:B------:R-:W3:Y:S04]  /*0610*/  @!P0 LDG.E R29, desc[UR36][R22.64+0x4] ;  /* 0x00000424161d8981 */ /* 0x000ee8000c1e1900 */
[----:B------:R2:W-:Y:S04]  /*0620*/  @!P0 STG.E desc[UR36][R22.64+0x4], R18 ;  /* 0x0000041216008986 */ /* 0x0005e8000c101924 */
[----:B------:R-:W4:Y:S01]  /*0630*/  LDG.E R24, desc[UR36][R10.64+0x4] ;  /* 0x000004240a187981 */ /* 0x000f22000c1e1900 */
[----:B-1----:R-:W-:-:S04]  /*0640*/  @!P0 VIADD R16, R13, 0x1 ;  /* 0x000000010d108836 */ /* 0x002fc80000000000 */
[----:B------:R-:W-:Y:S01]  /*0650*/  @!P0 IMAD.MOV.U32 R13, RZ, RZ, R16 ;  /* 0x000000ffff0d8224 */ /* 0x000fe200078e0010 */
[----:B---3--:R2:W-:Y:S01]  /*0660*/  @!P0 STG.E desc[UR36][R10.64], R29 ;  /* 0x0000001d0a008986 */ /* 0x0085e2000c101924 */
[----:B----4-:R-:W-:-:S13]  /*0670*/  ISETP.GT.AND P1, PT, R24, R12, PT ;  /* 0x0000000c1800720c */ /* 0x010fda0003f24270 */
[----:B------:R-:W0:Y:S02]  /*0680*/  @!P1 LDC.64 R20, c[0x0][0x380] ;  /* 0x0000e000ff149b82 */ /* 0x000e240000000a00 */
[----:B0-----:R-:W-:-:S05]  /*0690*/  @!P1 IMAD.WIDE R20, R13, 0x4, R20 ;  /* 0x000000040d149825 */ /* 0x001fca00078e0214 */
[----:B------:R-:W3:Y:S01]  /*06a0*/  @!P1 LDG.E R25, desc[UR36][R20.64+0x4] ;  /* 0x0000042414199981 */ /* 0x000ee2000c1e1900 */
[----:B------:R-:W-:Y:S01]  /*06b0*/  IADD3 R14, PT, PT, R14, 0x4, RZ ;  /* 0x000000040e0e7810 */ /* 0x000fe20007ffe0ff */
[----:B------:R-:W-:Y:S02]  /*06c0*/  @!P1 VIADD R16, R13, 0x1 ;  /* 0x000000010d109836 */ /* 0x000fe40000000000 */
[----:B------:R2:W-:Y:S01]  /*06d0*/  @!P1 STG.E desc[UR36][R20.64+0x4], R24 ;  /* 0x0000041814009986 */ /* 0x0005e2000c101924 */
[----:B------:R-:W-:Y:S01]  /*06e0*/  ISETP.NE.AND P0, PT, R14, RZ, PT ;  /* 0x000000ff0e00720c */ /* 0x000fe20003f05270 */
[----:B------:R-:W-:Y:S01]  /*06f0*/  VIADD R19, R19, 0x4 ;  /* 0x0000000413137836 */ /* 0x000fe20000000000 */
[----:B------:R-:W-:Y:S01]  /*0700*/  @!P1 MOV R13, R16 ;  /* 0x00000010000d9202 */ /* 0x000fe20000000f00 */
[----:B---3--:R2:W-:Y:S10]  /*0710*/  @!P1 STG.E desc[UR36][R10.64+0x4], R25 ;  /* 0x000004190a009986 */ /* 0x0085f4000c101924 */
[----:B------:R-:W-:Y:S05]  /*0720*/  @P0 BRA `(.L_x_10) ;  /* 0xfffffffc005c0947 */ /* 0x000fea000383ffff */
.L_x_3:
[----:B------:R-:W-:Y:S05]  /*0730*/  BSYNC.RECONVERGENT B1 ;  /* 0x0000000000017941 */ /* 0x000fea0003800200 */
.L_x_2:
[----:B--2---:R-:W0:Y:S01]  /*0740*/  LDC.64 R10, c[0x0][0x380] ;  /* 0x0000e000ff0a7b82 */ /* 0x004e220000000a00 */
[----:B------:R-:W2:Y:S01]  /*0750*/  LDG.E R23, desc[UR36][R8.64] ;  /* 0x0000002408177981 */ /* 0x000ea2000c1e1900 */
[----:B0-----:R-:W-:-:S05]  /*0760*/  IMAD.WIDE R10, R13, 0x4, R10 ;  /* 0x000000040d0a7825 */ /* 0x001fca00078e020a */
[----:B------:R-:W3:Y:S01]  /*0770*/  LDG.E R21, desc[UR36][R10.64+0x4] ;  /* 0x000004240a157981 */ /* 0x000ee2000c1e1900 */
[C---:B------:R-:W-:Y:S02]  /*0780*/  ISETP.GT.AND P0, PT, R13.reuse, R17, PT ;  /* 0x000000110d00720c */ /* 0x040fe40003f04270 */
[----:B------:R-:W-:-:S04]  /*0790*/  IADD3 R27, PT, PT, R13, 0x2, RZ ;  /* 0x000000020d1b7810 */ /* 0x000fc80007ffe0ff */
[----:B------:R-:W-:Y:S01]  /*07a0*/  ISETP.GE.AND P1, PT, R27, R0, PT ;  /* 0x000000001b00720c */ /* 0x000fe20003f26270 */
[----:B------:R-:W-:-:S06]  /*07b0*/  VIADD R25, R15, 0xfffffffe ;  /* 0xfffffffe0f197836 */ /* 0x000fcc0000000000 */
[----:B------:R-:W-:-:S06]  /*07c0*/  @P0 MOV R25, R15 ;  /* 0x0000000f00190202 */ /* 0x000fcc0000000f00 */
[----:B------:R-:W-:-:S04]  /*07d0*/  @!P1 IMAD.WIDE R18, R25, 0x4, R4 ;  /* 0x0000000419129825 */ /* 0x000fc800078e0204 */
[----:B------:R-:W-:-:S05]  /*07e0*/  @!P1 VIADD R25, R25, 0x2 ;  /* 0x0000000219199836 */ /* 0x000fca0000000000 */
[----:B------:R-:W-:Y:S01]  /*07f0*/  MOV R15, R25 ;  /* 0x00000019000f7202 */ /* 0x000fe20000000f00 */
[----:B--2---:R0:W-:Y:S04]  /*0800*/  STG.E desc[UR36][R10.64+0x4], R23 ;  /* 0x000004170a007986 */ /* 0x0041e8000c101924 */
[----:B---3--:R0:W-:Y:S04]  /*0810*/  STG.E desc[UR36][R8.64], R21 ;  /* 0x0000001508007986 */ /* 0x0081e8000c101924 */
[----:B------:R0:W-:Y:S04]  /*0820*/  @P0 ST.E desc[UR36][R6.64+-0x4], R17 ;  /* 0xfffffc1106000985 */ /* 0x0001e8000c101924 */
[----:B------:R0:W-:Y:S04]  /*0830*/  @P0 ST.E desc[UR36][R6.64], R13 ;  /* 0x0000000d06000985 */ /* 0x0001e8000c101924 */
[----:B------:R0:W-:Y:S04]  /*0840*/  @!P1 ST.E desc[UR36][R18.64+0x4], R27 ;  /* 0x0000041b12009985 */ /* 0x0001e8000c101924 */
[----:B------:R0:W-:Y:S01]  /*0850*/  @!P1 ST.E desc[UR36][R18.64+0x8], R0 ;  /* 0x0000080012009985 */ /* 0x0001e2000c101924 */
[----:B------:R-:W-:-:S13]  /*0860*/  ISETP.GT.AND P0, PT, R25, -0x1, PT ;  /* 0xffffffff1900780c */ /* 0x000fda0003f04270 */
[----:B0-----:R-:W-:Y:S05]  /*0870*/  @P0 BRA `(.L_x_11) ;  /* 0xfffffff8003c0947 */ /* 0x001fea000383ffff */
[----:B------:R-:W-:Y:S05]  /*0880*/  BSYNC.RECONVERGENT B2 ;  /* 0x0000000000027941 */ /* 0x000fea0003800200 */
.L_x_1:
[----:B------:R-:W-:-:S04]  /*0890*/  MOV R0, 0x8 ;  /* 0x0000000800007802 */ /* 0x000fc80000000f00 */
[----:B------:R0:W1:Y:S03]  /*08a0*/  LDC.64 R2, c[0x4][R0] ;  /* 0x0100000000027b82 */ /* 0x0000660000000a00 */
[----:B------:R-:W-:-:S07]  /*08b0*/  LEPC R20, `(.L_x_12) ;  /* 0x000000001014794e */ /* 0x000fce0000000000 */
[----:B01---5:R-:W-:Y:S05]  /*08c0*/  CALL.ABS.NOINC R2 ;  /* 0x0000000002007343 */ /* 0x023fea0003c00000 */
.L_x_12:
[----:B------:R-:W-:Y:S05]  /*08d0*/  EXIT ;  /* 0x000000000000794d */ /* 0x000fea0003800000 */
.L_x_13:
[----:B------:R-:W-:-:S00]  /*08e0*/  BRA `(.L_x_13) ;  /* 0xfffffffc00fc7947 */ /* 0x000fc0000383ffff */
[----:B------:R-:W-:-:S00]  /*08f0*/  NOP ;  /* 0x0000000000007918 */ /* 0x000fc00000000000 */
        /* <DEDUP_REMOVED lines=8> */
.L_x_15:


//--------------------- .text._Z9addKernelPiPKiS1_ --------------------------
	.section	.text._Z9addKernelPiPKiS1_,"ax",@progbits
	.align	128
        .global         _Z9addKernelPiPKiS1_
        .type           _Z9addKernelPiPKiS1_,@function
        .size           _Z9addKernelPiPKiS1_,(.L_x_16 - _Z9addKernelPiPKiS1_)
        .other          _Z9addKernelPiPKiS1_,@"STO_CUDA_ENTRY STV_DEFAULT"
_Z9addKernelPiPKiS1_:
.text._Z9addKernelPiPKiS1_:
[----:B------:R-:W-:Y:S01]  /*0000*/  LDC R1, c[0x0][0x37c] ;  /* 0x0000df00ff017b82 */ /* 0x000fe20000000800 */
[----:B------:R-:W0:Y:S07]  /*0010*/  S2R R9, SR_TID.X ;  /* 0x0000000000097919 */ /* 0x000e2e0000002100 */
[----:B------:R-:W0:Y:S01]  /*0020*/  LDC.64 R2, c[0x0][0x388] ;  /* 0x0000e200ff027b82 */ /* 0x000e220000000a00 */
[----:B------:R-:W1:Y:S07]  /*0030*/  LDCU.64 UR4, c[0x0][0x358] ;  /* 0x00006b00ff0477ac */ /* 0x000e6e0008000a00 */
[----:B------:R-:W2:Y:S08]  /*0040*/  LDC.64 R4, c[0x0][0x390] ;  /* 0x0000e400ff047b82 */ /* 0x000eb00000000a00 */
[----:B------:R-:W3:Y:S01]  /*0050*/  LDC.64 R6, c[0x0][0x380] ;  /* 0x0000e000ff067b82 */ /* 0x000ee20000000a00 */
[----:B0-----:R-:W-:-:S04]  /*0060*/  IMAD.WIDE.U32 R2, R9, 0x4, R2 ;  /* 0x0000000409027825 */ /* 0x001fc800078e0002 */
[C---:B--2---:R-:W-:Y:S02]  /*0070*/  IMAD.WIDE.U32 R4, R9.reuse, 0x4, R4 ;  /* 0x0000000409047825 */ /* 0x044fe400078e0004 */
[----:B-1----:R-:W2:Y:S04]  /*0080*/  LDG.E R2, desc[UR4][R2.64] ;  /* 0x0000000402027981 */ /* 0x002ea8000c1e1900 */
[----:B------:R-:W2:Y:S01]  /*0090*/  LDG.E R5, desc[UR4][R4.64] ;  /* 0x0000000404057981 */ /* 0x000ea2000c1e1900 */
[----:B---3--:R-:W-:Y:S01]  /*00a0*/  IMAD.WIDE.U32 R6, R9, 0x4, R6 ;  /* 0x0000000409067825 */ /* 0x008fe200078e0006 */
[----:B--2---:R-:W-:-:S05]  /*00b0*/  IADD3 R9, PT, PT, R2, R5, RZ ;  /* 0x0000000502097210 */ /* 0x004fca0007ffe0ff */
[----:B------:R-:W-:Y:S01]  /*00c0*/  STG.E desc[UR4][R6.64], R9 ;  /* 0x0000000906007986 */ /* 0x000fe2000c101904 */
[----:B------:R-:W-:Y:S05]  /*00d0*/  EXIT ;  /* 0x000000000000794d */ /* 0x000fea0003800000 */
.L_x_14:
        /* <DEDUP_REMOVED lines=10> */
.L_x_16:


//--------------------- .nv.shared.reserved.0     --------------------------
	.section	.nv.shared.reserved.0,"aw",@nobits
	.weak		__nv_reservedSMEM_offset_0_alias
	.size		__nv_reservedSMEM_offset_0_alias, 0, 64
	.other		__nv_reservedSMEM_offset_0_alias,@"STO_CUDA_RESERVED_SHARED STV_DEFAULT"
__nv_reservedSMEM_offset_0_alias:
	.zero		0
	.zero		64


//--------------------- .nv.constant0._Z13quicksort_GPUPiii --------------------------
	.section	.nv.constant0._Z13quicksort_GPUPiii,"a",@progbits
	.sectionflags	@""
	.align	4
.nv.constant0._Z13quicksort_GPUPiii:
	.zero		912


//--------------------- .nv.constant0._Z9addKernelPiPKiS1_ --------------------------
	.section	.nv.constant0._Z9addKernelPiPKiS1_,"a",@progbits
	.sectionflags	@""
	.align	4
.nv.constant0._Z9addKernelPiPKiS1_:
	.zero		920


//--------------------- SYMBOLS --------------------------

	.type		.nv.reservedSmem.offset0,@object
	.size		.nv.reservedSmem.offset0,0x4
	.type		malloc,@function
	.type		free,@function
